	.headerflags	@"EF_CUDA_TEXMODE_UNIFIED EF_CUDA_64BIT_ADDRESS EF_CUDA_ACCELERATORS EF_CUDA_SM90 EF_CUDA_VIRTUAL_SM(EF_CUDA_SM90)"
	.elftype	@"ET_EXEC"


//--------------------- .nv.info                  --------------------------
	.section	.nv.info,"",@"SHT_CUDA_INFO"
	.align	4


	//----- nvinfo : EIATTR_REGCOUNT
	.align		4
        /*0000*/ 	.byte	0x04, 0x2f
        /*0002*/ 	.short	(.L_3 - .L_2)
	.align		4
.L_2:
        /*0004*/ 	.word	index@(triton_poi_fused_clone_8)
        /*0008*/ 	.word	0x00000016


	//----- nvinfo : EIATTR_MIN_STACK_SIZE
	.align		4
.L_3:
        /*000c*/ 	.byte	0x04, 0x12
        /*000e*/ 	.short	(.L_5 - .L_4)
	.align		4
.L_4:
        /*0010*/ 	.word	index@(triton_poi_fused_clone_8)
        /*0014*/ 	.word	0x00000000


	//----- nvinfo : EIATTR_FRAME_SIZE
	.align		4
.L_5:
        /*0018*/ 	.byte	0x04, 0x11
        /*001a*/ 	.short	(.L_7 - .L_6)
	.align		4
.L_6:
        /*001c*/ 	.word	index@(triton_poi_fused_clone_8)
        /*0020*/ 	.word	0x00000000


	//----- nvinfo : EIATTR_MIN_STACK_SIZE
	.align		4
.L_7:
        /*0024*/ 	.byte	0x04, 0x12
        /*0026*/ 	.short	(.L_9 - .L_8)
	.align		4
.L_8:
        /*0028*/ 	.word	index@(triton_poi_fused_clone_8)
        /*002c*/ 	.word	0x00000000
.L_9:


//--------------------- .nv.info.triton_poi_fused_clone_8 --------------------------
	.section	.nv.info.triton_poi_fused_clone_8,"",@"SHT_CUDA_INFO"
	.sectionflags	@""
	.align	4


	//----- nvinfo : EIATTR_CUDA_API_VERSION
	.align		4
        /*0000*/ 	.byte	0x04, 0x37
        /*0002*/ 	.short	(.L_11 - .L_10)
.L_10:
        /*0004*/ 	.word	0x0000007c


	//----- nvinfo : EIATTR_KPARAM_INFO
	.align		4
.L_11:
        /*0008*/ 	.byte	0x04, 0x17
        /*000a*/ 	.short	(.L_13 - .L_12)
.L_12:
        /*000c*/ 	.word	0x00000000
        /*0010*/ 	.short	0x0007
        /*0012*/ 	.short	0x0038
        /*0014*/ 	.byte	0x00, 0xf0, 0x11, 0x00


	//----- nvinfo : EIATTR_KPARAM_INFO
	.align		4
.L_13:
        /*0018*/ 	.byte	0x04, 0x17
        /*001a*/ 	.short	(.L_15 - .L_14)
.L_14:
        /*001c*/ 	.word	0x00000000
        /*0020*/ 	.short	0x0006
        /*0022*/ 	.short	0x0030
        /*0024*/ 	.byte	0x00, 0xf4, 0x21, 0x00


	//----- nvinfo : EIATTR_KPARAM_INFO
	.align		4
.L_15:
        /*0028*/ 	.byte	0x04, 0x17
        /*002a*/ 	.short	(.L_17 - .L_16)
.L_16:
        /*002c*/ 	.word	0x00000000
        /*0030*/ 	.short	0x0005
        /*0032*/ 	.short	0x0028
        /*0034*/ 	.byte	0x00, 0xf4, 0x21, 0x00


	//----- nvinfo : EIATTR_KPARAM_INFO
	.align		4
.L_17:
        /*0038*/ 	.byte	0x04, 0x17
        /*003a*/ 	.short	(.L_19 - .L_18)
.L_18:
        /*003c*/ 	.word	0x00000000
        /*0040*/ 	.short	0x0004
        /*0042*/ 	.short	0x0020
        /*0044*/ 	.byte	0x00, 0xf4, 0x21, 0x00


	//----- nvinfo : EIATTR_KPARAM_INFO
	.align		4
.L_19:
        /*0048*/ 	.byte	0x04, 0x17
        /*004a*/ 	.short	(.L_21 - .L_20)
.L_20:
        /*004c*/ 	.word	0x00000000
        /*0050*/ 	.short	0x0003
        /*0052*/ 	.short	0x0018
        /*0054*/ 	.byte	0x00, 0xf4, 0x21, 0x00


	//----- nvinfo : EIATTR_KPARAM_INFO
	.align		4
.L_21:
        /*0058*/ 	.byte	0x04, 0x17
        /*005a*/ 	.short	(.L_23 - .L_22)
.L_22:
        /*005c*/ 	.word	0x00000000
        /*0060*/ 	.short	0x0002
        /*0062*/ 	.short	0x0010
        /*0064*/ 	.byte	0x00, 0xf4, 0x21, 0x00


	//----- nvinfo : EIATTR_KPARAM_INFO
	.align		4
.L_23:
        /*0068*/ 	.byte	0x04, 0x17
        /*006a*/ 	.short	(.L_25 - .L_24)
.L_24:
        /*006c*/ 	.word	0x00000000
        /*0070*/ 	.short	0x0001
        /*0072*/ 	.short	0x0008
        /*0074*/ 	.byte	0x00, 0xf4, 0x21, 0x00


	//----- nvinfo : EIATTR_KPARAM_INFO
	.align		4
.L_25:
        /*0078*/ 	.byte	0x04, 0x17
        /*007a*/ 	.short	(.L_27 - .L_26)
.L_26:
        /*007c*/ 	.word	0x00000000
        /*0080*/ 	.short	0x0000
        /*0082*/ 	.short	0x0000
        /*0084*/ 	.byte	0x00, 0xf4, 0x21, 0x00


	//----- nvinfo : EIATTR_SPARSE_MMA_MASK
	.align		4
.L_27:
        /*0088*/ 	.byte	0x03, 0x50
        /*008a*/ 	.short	0x0000


	//----- nvinfo : EIATTR_MAXREG_COUNT
	.align		4
        /*008c*/ 	.byte	0x03, 0x1b
        /*008e*/ 	.short	0x00ff


	//----- nvinfo : EIATTR_EXIT_INSTR_OFFSETS
	.align		4
        /*0090*/ 	.byte	0x04, 0x1c
        /*0092*/ 	.short	(.L_29 - .L_28)


	//   ....[0]....
.L_28:
        /*0094*/ 	.word	0x000004e0


	//   ....[1]....
        /*0098*/ 	.word	0x00000500


	//----- nvinfo : EIATTR_REQNTID
	.align		4
.L_29:
        /*009c*/ 	.byte	0x04, 0x10
        /*009e*/ 	.short	(.L_31 - .L_30)
.L_30:
        /*00a0*/ 	.word	0x00000080
        /*00a4*/ 	.word	0x00000001
        /*00a8*/ 	.word	0x00000001


	//----- nvinfo : EIATTR_CBANK_PARAM_SIZE
	.align		4
.L_31:
        /*00ac*/ 	.byte	0x03, 0x19
        /*00ae*/ 	.short	0x003c


	//----- nvinfo : EIATTR_PARAM_CBANK
	.align		4
        /*00b0*/ 	.byte	0x04, 0x0a
        /*00b2*/ 	.short	(.L_33 - .L_32)
	.align		4
.L_32:
        /*00b4*/ 	.word	index@(.nv.constant0.triton_poi_fused_clone_8)
        /*00b8*/ 	.short	0x0210
        /*00ba*/ 	.short	0x003c


	//----- nvinfo : EIATTR_SW_WAR
	.align		4
.L_33:
        /*00bc*/ 	.byte	0x04, 0x36
        /*00be*/ 	.short	(.L_35 - .L_34)
.L_34:
        /*00c0*/ 	.word	0x00000008
.L_35:


//--------------------- .nv.callgraph             --------------------------
	.section	.nv.callgraph,"",@"SHT_CUDA_CALLGRAPH"
	.align	4
	.sectionentsize	8
	.align		4
        /*0000*/ 	.word	0x00000000
	.align		4
        /*0004*/ 	.word	0xffffffff
	.align		4
        /*0008*/ 	.word	0x00000000
	.align		4
        /*000c*/ 	.word	0xfffffffe
	.align		4
        /*0010*/ 	.word	0x00000000
	.align		4
        /*0014*/ 	.word	0xfffffffd
	.align		4
        /*0018*/ 	.word	0x00000000
	.align		4
        /*001c*/ 	.word	0xfffffffc


//--------------------- .nv.constant4             --------------------------
	.section	.nv.constant4,"a",@progbits
	.align	8
	.align		8
.nv.constant4:
        /*0000*/ 	.dword	_$_str
	.align		8
        /*0008*/ 	.dword	_$_str_$_2


//--------------------- .text.triton_poi_fused_clone_8 --------------------------
	.section	.text.triton_poi_fused_clone_8,"ax",@progbits
	.align	128
        .global         triton_poi_fused_clone_8
        .type           triton_poi_fused_clone_8,@function
        .size           triton_poi_fused_clone_8,(.L_x_1 - triton_poi_fused_clone_8)
        .other          triton_poi_fused_clone_8,@"STO_CUDA_ENTRY STV_DEFAULT"
triton_poi_fused_clone_8:
.text.triton_poi_fused_clone_8:
[----:B------:R-:W0:Y:S02]  /*0000*/  LDC R1, c[0x0][0x28] ;  /* 0x00000a00ff017b82 */ /* 0x000e240000000800 */
[----:B------:R-:W1:Y:S01]  /*0010*/  S2R R0, SR_TID.X ;  /* 0x0000000000007919 */ /* 0x000e620000002100 */
[----:B------:R-:W-:Y:S01]  /*0020*/  ULDC.64 UR4, c[0x0][0x208] ;  /* 0x0000820000047ab9 */ /* 0x000fe20000000a00 */
[----:B------:R-:W2:Y:S01]  /*0030*/  LDC.64 R12, c[0x0][0x218] ;  /* 0x00008600ff0c7b82 */ /* 0x000ea20000000a00 */
[----:B------:R-:W3:Y:S07]  /*0040*/  S2R R3, SR_CTAID.X ;  /* 0x0000000000037919 */ /* 0x000eee0000002500 */
[----:B------:R-:W4:Y:S01]  /*0050*/  LDC.64 R10, c[0x0][0x220] ;  /* 0x00008800ff0a7b82 */ /* 0x000f220000000a00 */
[----:B-1----:R-:W-:-:S02]  /*0060*/  LOP3.LUT R0, R0, 0x7f, RZ, 0xc0, !PT ;  /* 0x0000007f00007812 */ /* 0x002fc400078ec0ff */
[----:B---3--:R-:W-:-:S03]  /*0070*/  SHF.R.S32.HI R5, RZ, 0x18, R3 ;  /* 0x00000018ff057819 */ /* 0x008fc60000011403 */
[----:B------:R-:W-:Y:S02]  /*0080*/  IMAD R0, R3, 0x80, R0 ;  /* 0x0000008003007824 */ /* 0x000fe400078e0200 */
[----:B------:R-:W1:Y:S01]  /*0090*/  LDC.64 R2, c[0x0][0x228] ;  /* 0x00008a00ff027b82 */ /* 0x000e620000000a00 */
[----:B------:R-:W-:Y:S02]  /*00a0*/  SGXT R5, R5, 0x1 ;  /* 0x000000010505781a */ /* 0x000fe40000000200 */
[----:B------:R-:W-:Y:S02]  /*00b0*/  ISETP.GE.AND P0, PT, R0, 0x400, PT ;  /* 0x000004000000780c */ /* 0x000fe40003f06270 */
[CC--:B------:R-:W-:Y:S02]  /*00c0*/  LEA.HI R4, R5.reuse, R0.reuse, RZ, 0x6 ;  /* 0x0000000005047211 */ /* 0x0c0fe400078f30ff */
[----:B------:R-:W-:Y:S02]  /*00d0*/  LEA.HI R6, R5, R0, RZ, 0x7 ;  /* 0x0000000005067211 */ /* 0x000fe400078f38ff */
[----:B------:R-:W-:-:S02]  /*00e0*/  SHF.R.S32.HI R7, RZ, 0x6, R4 ;  /* 0x00000006ff077819 */ /* 0x000fc40000011404 */
[----:B------:R-:W-:Y:S02]  /*00f0*/  SHF.R.S32.HI R9, RZ, 0x7, R6 ;  /* 0x00000007ff097819 */ /* 0x000fe40000011406 */
[----:B------:R-:W-:Y:S02]  /*0100*/  LEA.HI R8, R4, R7, RZ, 0x1 ;  /* 0x0000000704087211 */ /* 0x000fe400078f08ff */
[----:B------:R-:W-:Y:S02]  /*0110*/  LEA.HI R6, R6, R9, RZ, 0x1 ;  /* 0x0000000906067211 */ /* 0x000fe400078f08ff */
[----:B------:R-:W-:Y:S02]  /*0120*/  LOP3.LUT R8, R8, 0x7ffffffe, RZ, 0xc0, !PT ;  /* 0x7ffffffe08087812 */ /* 0x000fe400078ec0ff */
[----:B------:R-:W-:-:S03]  /*0130*/  LOP3.LUT R6, R6, 0xfffffffe, RZ, 0xc0, !PT ;  /* 0xfffffffe06067812 */ /* 0x000fc600078ec0ff */
[----:B------:R-:W-:Y:S02]  /*0140*/  IMAD.IADD R8, R7, 0x1, -R8 ;  /* 0x0000000107087824 */ /* 0x000fe400078e0a08 */
[----:B------:R-:W-:-:S04]  /*0150*/  IMAD.IADD R9, R9, 0x1, -R6 ;  /* 0x0000000109097824 */ /* 0x000fc800078e0a06 */
[----:B------:R-:W-:Y:S02]  /*0160*/  IMAD R9, R8, 0x2, R9 ;  /* 0x0000000208097824 */ /* 0x000fe400078e0209 */
[----:B------:R-:W-:Y:S02]  /*0170*/  IMAD.MOV.U32 R8, RZ, RZ, RZ ;  /* 0x000000ffff087224 */ /* 0x000fe400078e00ff */
[C---:B-1----:R-:W-:Y:S01]  /*0180*/  IMAD.WIDE R6, R9.reuse, 0x4, R2 ;  /* 0x0000000409067825 */ /* 0x042fe200078e0202 */
[----:B------:R-:W-:-:S13]  /*0190*/  ISETP.GT.AND P3, PT, R9, 0x1, !P0 ;  /* 0x000000010900780c */ /* 0x000fda0004764270 */
[----:B------:R1:W3:Y:S01]  /*01a0*/  @P3 LDG.E.EL R8, desc[UR4][R6.64+-0x8] ;  /* 0xfffff80406083981 */ /* 0x0002e2000c2e1900 */
[-C--:B------:R-:W-:Y:S01]  /*01b0*/  LEA.HI R5, R5, R0.reuse, RZ, 0x8 ;  /* 0x0000000005057211 */ /* 0x080fe200078f40ff */
[----:B----4-:R-:W-:Y:S01]  /*01c0*/  IMAD.WIDE R18, R9, 0x4, R10 ;  /* 0x0000000409127825 */ /* 0x010fe200078e020a */
[----:B------:R-:W-:Y:S02]  /*01d0*/  LOP3.LUT R3, R4, 0xffffffc0, RZ, 0xc0, !PT ;  /* 0xffffffc004037812 */ /* 0x000fe400078ec0ff */
[----:B------:R-:W-:Y:S02]  /*01e0*/  LOP3.LUT R14, R5, 0xffffff00, RZ, 0xc0, !PT ;  /* 0xffffff00050e7812 */ /* 0x000fe400078ec0ff */
[----:B------:R-:W-:Y:S02]  /*01f0*/  SHF.R.S32.HI R5, RZ, 0x8, R5 ;  /* 0x00000008ff057819 */ /* 0x000fe40000011405 */
[----:B------:R-:W-:Y:S01]  /*0200*/  IADD3 R14, R14, R0, -R3 ;  /* 0x000000000e0e7210 */ /* 0x000fe20007ffe803 */
[----:B-1----:R-:W1:Y:S04]  /*0210*/  LDC.64 R6, c[0x0][0x210] ;  /* 0x00008400ff067b82 */ /* 0x002e680000000a00 */
[----:B------:R-:W-:-:S04]  /*0220*/  IMAD R16, R5, -0x80, R14 ;  /* 0xffffff8005107824 */ /* 0x000fc800078e020e */
[----:B------:R-:W4:Y:S01]  /*0230*/  LDC.64 R2, c[0x0][0x230] ;  /* 0x00008c00ff027b82 */ /* 0x000f220000000a00 */
[----:B------:R-:W-:-:S04]  /*0240*/  IMAD R16, R9, 0x40, R16 ;  /* 0x0000004009107824 */ /* 0x000fc800078e0210 */
[----:B------:R-:W-:-:S03]  /*0250*/  VIADD R17, R16, 0xffffff80 ;  /* 0xffffff8010117836 */ /* 0x000fc60000000000 */
[----:B------:R-:W5:Y:S01]  /*0260*/  LDC.64 R4, c[0x0][0x238] ;  /* 0x00008e00ff047b82 */ /* 0x000f620000000a00 */
[----:B--2---:R-:W-:Y:S01]  /*0270*/  IMAD.WIDE R16, R17, 0x4, R12 ;  /* 0x0000000411107825 */ /* 0x004fe200078e020c */
[----:B------:R-:W-:Y:S02]  /*0280*/  CS2R R12, SRZ ;  /* 0x00000000000c7805 */ /* 0x000fe4000001ff00 */
[C---:B------:R-:W-:Y:S02]  /*0290*/  ISETP.GE.AND P1, PT, R9.reuse, 0x2, PT ;  /* 0x000000020900780c */ /* 0x040fe40003f26270 */
[----:B------:R-:W-:Y:S02]  /*02a0*/  CS2R R10, SRZ ;  /* 0x00000000000a7805 */ /* 0x000fe4000001ff00 */
[----:B------:R-:W2:Y:S04]  /*02b0*/  @P3 LDG.E R13, desc[UR4][R16.64] ;  /* 0x00000004100d3981 */ /* 0x000ea8000c1e1900 */
[----:B------:R-:W2:Y:S01]  /*02c0*/  @P3 LDG.E.EL R12, desc[UR4][R18.64+-0x8] ;  /* 0xfffff804120c3981 */ /* 0x000ea2000c2e1900 */
[----:B------:R-:W-:Y:S01]  /*02d0*/  ISETP.LT.AND P2, PT, R0, 0x400, !P1 ;  /* 0x000004000000780c */ /* 0x000fe20004f41270 */
[----:B----4-:R-:W-:-:S05]  /*02e0*/  IMAD.WIDE R2, R9, 0x4, R2 ;  /* 0x0000000409027825 */ /* 0x010fca00078e0202 */
[----:B------:R4:W2:Y:S01]  /*02f0*/  @P3 LDG.E.EL R10, desc[UR4][R2.64+-0x8] ;  /* 0xfffff804020a3981 */ /* 0x0008a2000c2e1900 */
[----:B-----5:R-:W-:-:S04]  /*0300*/  IMAD.WIDE R4, R9, 0x4, R4 ;  /* 0x0000000409047825 */ /* 0x020fc800078e0204 */
[----:B------:R-:W-:Y:S01]  /*0310*/  IMAD R9, R9, 0x40, R14 ;  /* 0x0000004009097824 */ /* 0x000fe200078e020e */
[----:B------:R5:W2:Y:S01]  /*0320*/  @P3 LDG.E.EL R11, desc[UR4][R4.64+-0x8] ;  /* 0xfffff804040b3981 */ /* 0x000aa2000c2e1900 */
[----:B----4-:R-:W4:Y:S02]  /*0330*/  LDC.64 R2, c[0x0][0x240] ;  /* 0x00009000ff027b82 */ /* 0x010f240000000a00 */
[----:B-1----:R-:W-:-:S04]  /*0340*/  IMAD.WIDE R6, R9, 0x4, R6 ;  /* 0x0000000409067825 */ /* 0x002fc800078e0206 */
[----:B------:R-:W-:-:S06]  /*0350*/  IMAD.MOV.U32 R9, RZ, RZ, RZ ;  /* 0x000000ffff097224 */ /* 0x000fcc00078e00ff */
[----:B------:R2:W2:Y:S01]  /*0360*/  @P2 LDG.E R9, desc[UR4][R6.64] ;  /* 0x0000000406092981 */ /* 0x0004a2000c1e1900 */
[----:B-----5:R-:W-:Y:S02]  /*0370*/  IMAD.MOV.U32 R5, RZ, RZ, 0x3e800000 ;  /* 0x3e800000ff057424 */ /* 0x020fe400078e00ff */
[----:B----4-:R-:W-:Y:S01]  /*0380*/  IMAD.WIDE R2, R0, 0x4, R2 ;  /* 0x0000000400027825 */ /* 0x010fe200078e0202 */
[----:B---3--:R-:W-:-:S05]  /*0390*/  SEL R8, R8, RZ, P3 ;  /* 0x000000ff08087207 */ /* 0x008fca0001800000 */
[----:B------:R-:W-:-:S04]  /*03a0*/  FADD R8, R8, 9.9999997473787516356e-06 ;  /* 0x3727c5ac08087421 */ /* 0x000fc80000000000 */
[----:B------:R-:W1:Y:S02]  /*03b0*/  MUFU.SQRT R14, R8 ;  /* 0x00000008000e7308 */ /* 0x000e640000002000 */
[C---:B-1----:R-:W-:Y:S02]  /*03c0*/  FSETP.GT.AND P4, PT, R14.reuse, 8.50705917302346158658e+37, PT ;  /* 0x7e8000000e00780b */ /* 0x042fe40003f84000 */
[----:B------:R-:W-:-:S11]  /*03d0*/  FSETP.GEU.AND P5, PT, R14, 1.175494350822287508e-38, PT ;  /* 0x008000000e00780b */ /* 0x000fd60003fae000 */
[----:B------:R-:W-:-:S04]  /*03e0*/  @P4 FMUL R14, R14, 0.25 ;  /* 0x3e8000000e0e4820 */ /* 0x000fc80000400000 */
[----:B------:R-:W-:-:S06]  /*03f0*/  @!P5 FMUL R14, R14, 16777216 ;  /* 0x4b8000000e0ed820 */ /* 0x000fcc0000400000 */
[----:B------:R-:W1:Y:S01]  /*0400*/  MUFU.RCP R14, R14 ;  /* 0x0000000e000e7308 */ /* 0x000e620000001000 */
[----:B------:R-:W-:Y:S02]  /*0410*/  FSEL R5, R5, 1, P4 ;  /* 0x3f80000005057808 */ /* 0x000fe40002000000 */
[----:B--2---:R-:W-:Y:S02]  /*0420*/  SEL R7, R12, RZ, P3 ;  /* 0x000000ff0c077207 */ /* 0x004fe40001800000 */
[----:B------:R-:W-:Y:S01]  /*0430*/  SEL R4, R13, RZ, P3 ;  /* 0x000000ff0d047207 */ /* 0x000fe20001800000 */
[----:B------:R-:W-:Y:S01]  /*0440*/  @!P5 FMUL R5, R5, 16777216 ;  /* 0x4b8000000505d820 */ /* 0x000fe20000400000 */
[----:B------:R-:W-:-:S03]  /*0450*/  SEL R10, R10, RZ, P3 ;  /* 0x000000ff0a0a7207 */ /* 0x000fc60001800000 */
[----:B------:R-:W-:Y:S01]  /*0460*/  FADD R4, R4, -R7 ;  /* 0x8000000704047221 */ /* 0x000fe20000000000 */
[----:B------:R-:W-:Y:S01]  /*0470*/  SEL R11, R11, RZ, P3 ;  /* 0x000000ff0b0b7207 */ /* 0x000fe20001800000 */
[----:B-1----:R-:W-:-:S04]  /*0480*/  FMUL R5, R14, R5 ;  /* 0x000000050e057220 */ /* 0x002fc80000400000 */
[----:B------:R-:W-:-:S04]  /*0490*/  FMUL R4, R4, R5 ;  /* 0x0000000504047220 */ /* 0x000fc80000400000 */
[----:B------:R-:W-:Y:S01]  /*04a0*/  FFMA R11, R4, R10, R11 ;  /* 0x0000000a040b7223 */ /* 0x000fe2000000000b */
[----:B------:R-:W-:-:S04]  /*04b0*/  SEL R9, R9, RZ, P2 ;  /* 0x000000ff09097207 */ /* 0x000fc80001000000 */
[----:B------:R-:W-:-:S04]  /*04c0*/  FSETP.GEU.AND P2, PT, R11, RZ, PT ;  /* 0x000000ff0b00720b */ /* 0x000fc80003f4e000 */
[----:B------:R-:W-:Y:S01]  /*04d0*/  @P1 FSEL R9, R11, RZ, P2 ;  /* 0x000000ff0b091208 */ /* 0x000fe20001000000 */
[----:B------:R-:W-:Y:S08]  /*04e0*/  @P0 EXIT ;  /* 0x000000000000094d */ /* 0x000ff00003800000 */
[----:B------:R-:W-:Y:S01]  /*04f0*/  STG.E desc[UR4][R2.64], R9 ;  /* 0x0000000902007986 */ /* 0x000fe2000c101904 */
[----:B------:R-:W-:Y:S05]  /*0500*/  EXIT ;  /* 0x000000000000794d */ /* 0x000fea0003800000 */
.L_x_0:
[----:B------:R-:W-:-:S00]  /*0510*/  BRA `(.L_x_0) ;  /* 0xfffffffc00fc7947 */ /* 0x000fc0000383ffff */
[----:B------:R-:W-:-:S00]  /*0520*/  NOP ;  /* 0x0000000000007918 */ /* 0x000fc00000000000 */
        /* <DEDUP_REMOVED lines=13> */
.L_x_1:


//--------------------- .nv.global.init           --------------------------
	.section	.nv.global.init,"aw",@progbits
.nv.global.init:
	.type		_$_str,@object
	.size		_$_str,(_$_str_$_2 - _$_str)
_$_str:
        /*0000*/ 	.byte	0x5f, 0x5f, 0x43, 0x55, 0x44, 0x41, 0x5f, 0x46, 0x54, 0x5a, 0x00
	.type		_$_str_$_2,@object
	.size		_$_str_$_2,(.L_1 - _$_str_$_2)
_$_str_$_2:
        /*000b*/ 	.byte	0x5f, 0x5f, 0x43, 0x55, 0x44, 0x41, 0x5f, 0x50, 0x52, 0x45, 0x43, 0x5f, 0x53, 0x51, 0x52, 0x54
        /*001b*/ 	.byte	0x00
.L_1:


//--------------------- .nv.constant0.triton_poi_fused_clone_8 --------------------------
	.section	.nv.constant0.triton_poi_fused_clone_8,"a",@progbits
	.sectionflags	@""
	.align	4
.nv.constant0.triton_poi_fused_clone_8:
	.zero		588
